	.headerflags	@"EF_CUDA_TEXMODE_UNIFIED EF_CUDA_64BIT_ADDRESS EF_CUDA_ACCELERATORS EF_CUDA_SM90 EF_CUDA_VIRTUAL_SM(EF_CUDA_SM90)"
	.elftype	@"ET_EXEC"


//--------------------- .nv.info                  --------------------------
	.section	.nv.info,"",@"SHT_CUDA_INFO"
	.align	4


	//----- nvinfo : EIATTR_REGCOUNT
	.align		4
        /*0000*/ 	.byte	0x04, 0x2f
        /*0002*/ 	.short	(.L_3 - .L_2)
	.align		4
.L_2:
        /*0004*/ 	.word	index@(triton_poi_fused__native_batch_norm_legit_no_training_add_relu_3)
        /*0008*/ 	.word	0x00000017


	//----- nvinfo : EIATTR_MIN_STACK_SIZE
	.align		4
.L_3:
        /*000c*/ 	.byte	0x04, 0x12
        /*000e*/ 	.short	(.L_5 - .L_4)
	.align		4
.L_4:
        /*0010*/ 	.word	index@(triton_poi_fused__native_batch_norm_legit_no_training_add_relu_3)
        /*0014*/ 	.word	0x00000000


	//----- nvinfo : EIATTR_FRAME_SIZE
	.align		4
.L_5:
        /*0018*/ 	.byte	0x04, 0x11
        /*001a*/ 	.short	(.L_7 - .L_6)
	.align		4
.L_6:
        /*001c*/ 	.word	index@(triton_poi_fused__native_batch_norm_legit_no_training_add_relu_3)
        /*0020*/ 	.word	0x00000000


	//----- nvinfo : EIATTR_MIN_STACK_SIZE
	.align		4
.L_7:
        /*0024*/ 	.byte	0x04, 0x12
        /*0026*/ 	.short	(.L_9 - .L_8)
	.align		4
.L_8:
        /*0028*/ 	.word	index@(triton_poi_fused__native_batch_norm_legit_no_training_add_relu_3)
        /*002c*/ 	.word	0x00000000
.L_9:


//--------------------- .nv.info.triton_poi_fused__native_batch_norm_legit_no_training_add_relu_3 --------------------------
	.section	.nv.info.triton_poi_fused__native_batch_norm_legit_no_training_add_relu_3,"",@"SHT_CUDA_INFO"
	.sectionflags	@""
	.align	4


	//----- nvinfo : EIATTR_CUDA_API_VERSION
	.align		4
        /*0000*/ 	.byte	0x04, 0x37
        /*0002*/ 	.short	(.L_11 - .L_10)
.L_10:
        /*0004*/ 	.word	0x0000007c


	//----- nvinfo : EIATTR_KPARAM_INFO
	.align		4
.L_11:
        /*0008*/ 	.byte	0x04, 0x17
        /*000a*/ 	.short	(.L_13 - .L_12)
.L_12:
        /*000c*/ 	.word	0x00000000
        /*0010*/ 	.short	0x0007
        /*0012*/ 	.short	0x0038
        /*0014*/ 	.byte	0x00, 0xf0, 0x11, 0x00


	//----- nvinfo : EIATTR_KPARAM_INFO
	.align		4
.L_13:
        /*0018*/ 	.byte	0x04, 0x17
        /*001a*/ 	.short	(.L_15 - .L_14)
.L_14:
        /*001c*/ 	.word	0x00000000
        /*0020*/ 	.short	0x0006
        /*0022*/ 	.short	0x0030
        /*0024*/ 	.byte	0x00, 0xf4, 0x21, 0x00


	//----- nvinfo : EIATTR_KPARAM_INFO
	.align		4
.L_15:
        /*0028*/ 	.byte	0x04, 0x17
        /*002a*/ 	.short	(.L_17 - .L_16)
.L_16:
        /*002c*/ 	.word	0x00000000
        /*0030*/ 	.short	0x0005
        /*0032*/ 	.short	0x0028
        /*0034*/ 	.byte	0x00, 0xf4, 0x21, 0x00


	//----- nvinfo : EIATTR_KPARAM_INFO
	.align		4
.L_17:
        /*0038*/ 	.byte	0x04, 0x17
        /*003a*/ 	.short	(.L_19 - .L_18)
.L_18:
        /*003c*/ 	.word	0x00000000
        /*0040*/ 	.short	0x0004
        /*0042*/ 	.short	0x0020
        /*0044*/ 	.byte	0x00, 0xf4, 0x21, 0x00


	//----- nvinfo : EIATTR_KPARAM_INFO
	.align		4
.L_19:
        /*0048*/ 	.byte	0x04, 0x17
        /*004a*/ 	.short	(.L_21 - .L_20)
.L_20:
        /*004c*/ 	.word	0x00000000
        /*0050*/ 	.short	0x0003
        /*0052*/ 	.short	0x0018
        /*0054*/ 	.byte	0x00, 0xf4, 0x21, 0x00


	//----- nvinfo : EIATTR_KPARAM_INFO
	.align		4
.L_21:
        /*0058*/ 	.byte	0x04, 0x17
        /*005a*/ 	.short	(.L_23 - .L_22)
.L_22:
        /*005c*/ 	.word	0x00000000
        /*0060*/ 	.short	0x0002
        /*0062*/ 	.short	0x0010
        /*0064*/ 	.byte	0x00, 0xf4, 0x21, 0x00


	//----- nvinfo : EIATTR_KPARAM_INFO
	.align		4
.L_23:
        /*0068*/ 	.byte	0x04, 0x17
        /*006a*/ 	.short	(.L_25 - .L_24)
.L_24:
        /*006c*/ 	.word	0x00000000
        /*0070*/ 	.short	0x0001
        /*0072*/ 	.short	0x0008
        /*0074*/ 	.byte	0x00, 0xf4, 0x21, 0x00


	//----- nvinfo : EIATTR_KPARAM_INFO
	.align		4
.L_25:
        /*0078*/ 	.byte	0x04, 0x17
        /*007a*/ 	.short	(.L_27 - .L_26)
.L_26:
        /*007c*/ 	.word	0x00000000
        /*0080*/ 	.short	0x0000
        /*0082*/ 	.short	0x0000
        /*0084*/ 	.byte	0x00, 0xf4, 0x21, 0x00


	//----- nvinfo : EIATTR_SPARSE_MMA_MASK
	.align		4
.L_27:
        /*0088*/ 	.byte	0x03, 0x50
        /*008a*/ 	.short	0x0000


	//----- nvinfo : EIATTR_MAXREG_COUNT
	.align		4
        /*008c*/ 	.byte	0x03, 0x1b
        /*008e*/ 	.short	0x00ff


	//----- nvinfo : EIATTR_EXIT_INSTR_OFFSETS
	.align		4
        /*0090*/ 	.byte	0x04, 0x1c
        /*0092*/ 	.short	(.L_29 - .L_28)


	//   ....[0]....
.L_28:
        /*0094*/ 	.word	0x00000460


	//----- nvinfo : EIATTR_REQNTID
	.align		4
.L_29:
        /*0098*/ 	.byte	0x04, 0x10
        /*009a*/ 	.short	(.L_31 - .L_30)
.L_30:
        /*009c*/ 	.word	0x00000080
        /*00a0*/ 	.word	0x00000001
        /*00a4*/ 	.word	0x00000001


	//----- nvinfo : EIATTR_CBANK_PARAM_SIZE
	.align		4
.L_31:
        /*00a8*/ 	.byte	0x03, 0x19
        /*00aa*/ 	.short	0x003c


	//----- nvinfo : EIATTR_PARAM_CBANK
	.align		4
        /*00ac*/ 	.byte	0x04, 0x0a
        /*00ae*/ 	.short	(.L_33 - .L_32)
	.align		4
.L_32:
        /*00b0*/ 	.word	index@(.nv.constant0.triton_poi_fused__native_batch_norm_legit_no_training_add_relu_3)
        /*00b4*/ 	.short	0x0210
        /*00b6*/ 	.short	0x003c


	//----- nvinfo : EIATTR_SW_WAR
	.align		4
.L_33:
        /*00b8*/ 	.byte	0x04, 0x36
        /*00ba*/ 	.short	(.L_35 - .L_34)
.L_34:
        /*00bc*/ 	.word	0x00000008
.L_35:


//--------------------- .nv.callgraph             --------------------------
	.section	.nv.callgraph,"",@"SHT_CUDA_CALLGRAPH"
	.align	4
	.sectionentsize	8
	.align		4
        /*0000*/ 	.word	0x00000000
	.align		4
        /*0004*/ 	.word	0xffffffff
	.align		4
        /*0008*/ 	.word	0x00000000
	.align		4
        /*000c*/ 	.word	0xfffffffe
	.align		4
        /*0010*/ 	.word	0x00000000
	.align		4
        /*0014*/ 	.word	0xfffffffd
	.align		4
        /*0018*/ 	.word	0x00000000
	.align		4
        /*001c*/ 	.word	0xfffffffc


//--------------------- .nv.constant4             --------------------------
	.section	.nv.constant4,"a",@progbits
	.align	8
	.align		8
.nv.constant4:
        /*0000*/ 	.dword	_$_str
	.align		8
        /*0008*/ 	.dword	_$_str_$_2


//--------------------- .text.triton_poi_fused__native_batch_norm_legit_no_training_add_relu_3 --------------------------
	.section	.text.triton_poi_fused__native_batch_norm_legit_no_training_add_relu_3,"ax",@progbits
	.align	128
        .global         triton_poi_fused__native_batch_norm_legit_no_training_add_relu_3
        .type           triton_poi_fused__native_batch_norm_legit_no_training_add_relu_3,@function
        .size           triton_poi_fused__native_batch_norm_legit_no_training_add_relu_3,(.L_x_1 - triton_poi_fused__native_batch_norm_legit_no_training_add_relu_3)
        .other          triton_poi_fused__native_batch_norm_legit_no_training_add_relu_3,@"STO_CUDA_ENTRY STV_DEFAULT"
triton_poi_fused__native_batch_norm_legit_no_training_add_relu_3:
.text.triton_poi_fused__native_batch_norm_legit_no_training_add_relu_3:
[----:B------:R-:W-:Y:S01]  /*0000*/  LDC R1, c[0x0][0x28] ;  /* 0x00000a00ff017b82 */ /* 0x000fe20000000800 */
[----:B------:R-:W1:Y:S07]  /*0010*/  S2R R0, SR_TID.X ;  /* 0x0000000000007919 */ /* 0x000e6e0000002100 */
[----:B------:R-:W2:Y:S01]  /*0020*/  LDC.64 R10, c[0x0][0x228] ;  /* 0x00008a00ff0a7b82 */ /* 0x000ea20000000a00 */
[----:B------:R-:W-:Y:S01]  /*0030*/  ULDC.64 UR4, c[0x0][0x208] ;  /* 0x0000820000047ab9 */ /* 0x000fe20000000a00 */
[----:B------:R-:W3:Y:S06]  /*0040*/  S2R R5, SR_CTAID.X ;  /* 0x0000000000057919 */ /* 0x000eec0000002500 */
[----:B------:R-:W4:Y:S08]  /*0050*/  LDC.64 R12, c[0x0][0x220] ;  /* 0x00008800ff0c7b82 */ /* 0x000f300000000a00 */
[----:B------:R-:W5:Y:S08]  /*0060*/  LDC.64 R16, c[0x0][0x230] ;  /* 0x00008c00ff107b82 */ /* 0x000f700000000a00 */
[----:B------:R-:W4:Y:S01]  /*0070*/  LDC.64 R18, c[0x0][0x238] ;  /* 0x00008e00ff127b82 */ /* 0x000f220000000a00 */
[----:B-1----:R-:W-:-:S07]  /*0080*/  SHF.L.U32 R0, R0, 0x2, RZ ;  /* 0x0000000200007819 */ /* 0x002fce00000006ff */
[----:B------:R-:W1:Y:S01]  /*0090*/  LDC.64 R8, c[0x0][0x210] ;  /* 0x00008400ff087b82 */ /* 0x000e620000000a00 */
[----:B---3--:R-:W-:Y:S02]  /*00a0*/  SHF.R.S32.HI R3, RZ, 0x16, R5 ;  /* 0x00000016ff037819 */ /* 0x008fe40000011405 */
[----:B------:R-:W-:Y:S02]  /*00b0*/  LOP3.LUT R0, R0, 0x1fc, RZ, 0xc0, !PT ;  /* 0x000001fc00007812 */ /* 0x000fe400078ec0ff */
[----:B------:R-:W-:Y:S02]  /*00c0*/  SGXT R3, R3, 0x1 ;  /* 0x000000010303781a */ /* 0x000fe40000000200 */
[----:B------:R-:W-:Y:S02]  /*00d0*/  LEA R0, R5, R0, 0x9 ;  /* 0x0000000005007211 */ /* 0x000fe400078e48ff */
[----:B------:R-:W3:Y:S02]  /*00e0*/  LDC.64 R4, c[0x0][0x218] ;  /* 0x00008600ff047b82 */ /* 0x000ee40000000a00 */
[----:B------:R-:W-:-:S04]  /*00f0*/  LEA.HI R3, R3, R0, RZ, 0x8 ;  /* 0x0000000003037211 */ /* 0x000fc800078f40ff */
[----:B------:R-:W-:-:S04]  /*0100*/  SHF.R.S32.HI R3, RZ, 0x8, R3 ;  /* 0x00000008ff037819 */ /* 0x000fc80000011403 */
[----:B------:R-:W-:-:S04]  /*0110*/  LEA.HI R2, R3, R3, RZ, 0x6 ;  /* 0x0000000303027211 */ /* 0x000fc800078f30ff */
[----:B------:R-:W-:-:S04]  /*0120*/  LOP3.LUT R2, R2, 0xffffffc0, RZ, 0xc0, !PT ;  /* 0xffffffc002027812 */ /* 0x000fc800078ec0ff */
[----:B------:R-:W-:-:S05]  /*0130*/  IADD3 R15, R3, -R2, RZ ;  /* 0x80000002030f7210 */ /* 0x000fca0007ffe0ff */
[----:B--2---:R-:W-:-:S05]  /*0140*/  IMAD.WIDE R10, R15, 0x4, R10 ;  /* 0x000000040f0a7825 */ /* 0x004fca00078e020a */
[----:B------:R-:W2:Y:S01]  /*0150*/  LDG.E.EL R2, desc[UR4][R10.64] ;  /* 0x000000040a027981 */ /* 0x000ea2000c2e1900 */
[----:B---3--:R-:W-:-:S04]  /*0160*/  IMAD.WIDE R4, R0, 0x4, R4 ;  /* 0x0000000400047825 */ /* 0x008fc800078e0204 */
[C---:B----4-:R-:W-:Y:S02]  /*0170*/  IMAD.WIDE R12, R15.reuse, 0x4, R12 ;  /* 0x000000040f0c7825 */ /* 0x050fe400078e020c */
[----:B------:R-:W3:Y:S04]  /*0180*/  LDG.E.128 R4, desc[UR4][R4.64] ;  /* 0x0000000404047981 */ /* 0x000ee8000c1e1d00 */
[----:B------:R4:W3:Y:S01]  /*0190*/  LDG.E.EL R3, desc[UR4][R12.64] ;  /* 0x000000040c037981 */ /* 0x0008e2000c2e1900 */
[----:B-----5:R-:W-:-:S04]  /*01a0*/  IMAD.WIDE R16, R15, 0x4, R16 ;  /* 0x000000040f107825 */ /* 0x020fc800078e0210 */
[----:B0-----:R-:W-:Y:S01]  /*01b0*/  IMAD.WIDE R18, R15, 0x4, R18 ;  /* 0x000000040f127825 */ /* 0x001fe200078e0212 */
[----:B------:R0:W5:Y:S03]  /*01c0*/  LDG.E.EL R14, desc[UR4][R16.64] ;  /* 0x00000004100e7981 */ /* 0x000166000c2e1900 */
[C---:B-1----:R-:W-:Y:S01]  /*01d0*/  IMAD.WIDE R8, R0.reuse, 0x4, R8 ;  /* 0x0000000400087825 */ /* 0x042fe200078e0208 */
[----:B------:R-:W5:Y:S01]  /*01e0*/  LDG.E.EL R15, desc[UR4][R18.64] ;  /* 0x00000004120f7981 */ /* 0x000f62000c2e1900 */
[----:B----4-:R-:W1:Y:S04]  /*01f0*/  LDC.64 R12, c[0x0][0x240] ;  /* 0x00009000ff0c7b82 */ /* 0x010e680000000a00 */
[----:B------:R-:W4:Y:S01]  /*0200*/  LDG.E.128 R8, desc[UR4][R8.64] ;  /* 0x0000000408087981 */ /* 0x000f22000c1e1d00 */
[----:B0-----:R-:W-:Y:S01]  /*0210*/  HFMA2.MMA R17, -RZ, RZ, 1.625, 0 ;  /* 0x3e800000ff117435 */ /* 0x001fe200000001ff */
[----:B-1----:R-:W-:-:S04]  /*0220*/  IMAD.WIDE R12, R0, 0x4, R12 ;  /* 0x00000004000c7825 */ /* 0x002fc800078e020c */
[----:B--2---:R-:W-:-:S04]  /*0230*/  FADD R2, R2, 9.9999997473787516356e-06 ;  /* 0x3727c5ac02027421 */ /* 0x004fc80000000000 */
[----:B------:R-:W0:Y:S02]  /*0240*/  MUFU.SQRT R20, R2 ;  /* 0x0000000200147308 */ /* 0x000e240000002000 */
[C---:B0-----:R-:W-:Y:S02]  /*0250*/  FSETP.GT.AND P0, PT, R20.reuse, 8.50705917302346158658e+37, PT ;  /* 0x7e8000001400780b */ /* 0x041fe40003f04000 */
[----:B------:R-:W-:-:S11]  /*0260*/  FSETP.GEU.AND P1, PT, R20, 1.175494350822287508e-38, PT ;  /* 0x008000001400780b */ /* 0x000fd60003f2e000 */
[----:B------:R-:W-:-:S04]  /*0270*/  @P0 FMUL R20, R20, 0.25 ;  /* 0x3e80000014140820 */ /* 0x000fc80000400000 */
[----:B------:R-:W-:-:S06]  /*0280*/  @!P1 FMUL R20, R20, 16777216 ;  /* 0x4b80000014149820 */ /* 0x000fcc0000400000 */
[----:B------:R-:W0:Y:S01]  /*0290*/  MUFU.RCP R20, R20 ;  /* 0x0000001400147308 */ /* 0x000e220000001000 */
[----:B------:R-:W-:Y:S01]  /*02a0*/  FSEL R17, R17, 1, P0 ;  /* 0x3f80000011117808 */ /* 0x000fe20000000000 */
[----:B---3--:R-:W-:-:S04]  /*02b0*/  FADD R16, R4, -R3 ;  /* 0x8000000304107221 */ /* 0x008fc80000000000 */
[----:B------:R-:W-:Y:S01]  /*02c0*/  @!P1 FMUL R17, R17, 16777216 ;  /* 0x4b80000011119820 */ /* 0x000fe20000400000 */
[--C-:B------:R-:W-:Y:S01]  /*02d0*/  FADD R4, R5, -R3.reuse ;  /* 0x8000000305047221 */ /* 0x100fe20000000000 */
[--C-:B------:R-:W-:Y:S01]  /*02e0*/  FADD R2, R7, -R3.reuse ;  /* 0x8000000307027221 */ /* 0x100fe20000000000 */
[----:B------:R-:W-:Y:S01]  /*02f0*/  FADD R6, R6, -R3 ;  /* 0x8000000306067221 */ /* 0x000fe20000000000 */
[----:B0-----:R-:W-:-:S04]  /*0300*/  FMUL R17, R20, R17 ;  /* 0x0000001114117220 */ /* 0x001fc80000400000 */
[C---:B------:R-:W-:Y:S01]  /*0310*/  FMUL R16, R17.reuse, R16 ;  /* 0x0000001011107220 */ /* 0x040fe20000400000 */
[C---:B------:R-:W-:Y:S01]  /*0320*/  FMUL R4, R17.reuse, R4 ;  /* 0x0000000411047220 */ /* 0x040fe20000400000 */
[C---:B------:R-:W-:Y:S01]  /*0330*/  FMUL R2, R17.reuse, R2 ;  /* 0x0000000211027220 */ /* 0x040fe20000400000 */
[----:B------:R-:W-:Y:S01]  /*0340*/  FMUL R6, R17, R6 ;  /* 0x0000000611067220 */ /* 0x000fe20000400000 */
[C-C-:B-----5:R-:W-:Y:S01]  /*0350*/  FFMA R3, R14.reuse, R16, R15.reuse ;  /* 0x000000100e037223 */ /* 0x160fe2000000000f */
[C-C-:B------:R-:W-:Y:S01]  /*0360*/  FFMA R4, R14.reuse, R4, R15.reuse ;  /* 0x000000040e047223 */ /* 0x140fe2000000000f */
[C-C-:B------:R-:W-:Y:S01]  /*0370*/  FFMA R2, R14.reuse, R2, R15.reuse ;  /* 0x000000020e027223 */ /* 0x140fe2000000000f */
[----:B------:R-:W-:Y:S02]  /*0380*/  FFMA R15, R14, R6, R15 ;  /* 0x000000060e0f7223 */ /* 0x000fe4000000000f */
[----:B----4-:R-:W-:Y:S01]  /*0390*/  FSETP.GEU.AND P3, PT, R3, -R8, PT ;  /* 0x800000080300720b */ /* 0x010fe20003f6e000 */
[----:B------:R-:W-:Y:S01]  /*03a0*/  FADD R3, R8, R3 ;  /* 0x0000000308037221 */ /* 0x000fe20000000000 */
[----:B------:R-:W-:Y:S01]  /*03b0*/  FSETP.GEU.AND P2, PT, R4, -R9, PT ;  /* 0x800000090400720b */ /* 0x000fe20003f4e000 */
[----:B------:R-:W-:Y:S01]  /*03c0*/  FADD R4, R9, R4 ;  /* 0x0000000409047221 */ /* 0x000fe20000000000 */
[----:B------:R-:W-:Y:S01]  /*03d0*/  FSETP.GEU.AND P0, PT, R2, -R11, PT ;  /* 0x8000000b0200720b */ /* 0x000fe20003f0e000 */
[----:B------:R-:W-:Y:S01]  /*03e0*/  FADD R2, R11, R2 ;  /* 0x000000020b027221 */ /* 0x000fe20000000000 */
[----:B------:R-:W-:Y:S01]  /*03f0*/  FSETP.GEU.AND P1, PT, R15, -R10, PT ;  /* 0x8000000a0f00720b */ /* 0x000fe20003f2e000 */
[----:B------:R-:W-:Y:S01]  /*0400*/  FADD R10, R10, R15 ;  /* 0x0000000f0a0a7221 */ /* 0x000fe20000000000 */
[----:B------:R-:W-:-:S02]  /*0410*/  SEL R8, R3, RZ, P3 ;  /* 0x000000ff03087207 */ /* 0x000fc40001800000 */
[----:B------:R-:W-:Y:S02]  /*0420*/  SEL R9, R4, RZ, P2 ;  /* 0x000000ff04097207 */ /* 0x000fe40001000000 */
[----:B------:R-:W-:Y:S02]  /*0430*/  SEL R11, R2, RZ, P0 ;  /* 0x000000ff020b7207 */ /* 0x000fe40000000000 */
[----:B------:R-:W-:-:S05]  /*0440*/  SEL R10, R10, RZ, P1 ;  /* 0x000000ff0a0a7207 */ /* 0x000fca0000800000 */
[----:B------:R-:W-:Y:S01]  /*0450*/  STG.E.128 desc[UR4][R12.64], R8 ;  /* 0x000000080c007986 */ /* 0x000fe2000c101d04 */
[----:B------:R-:W-:Y:S05]  /*0460*/  EXIT ;  /* 0x000000000000794d */ /* 0x000fea0003800000 */
.L_x_0:
[----:B------:R-:W-:-:S00]  /*0470*/  BRA `(.L_x_0) ;  /* 0xfffffffc00fc7947 */ /* 0x000fc0000383ffff */
[----:B------:R-:W-:-:S00]  /*0480*/  NOP ;  /* 0x0000000000007918 */ /* 0x000fc00000000000 */
[----:B------:R-:W-:-:S00]  /*0490*/  NOP ;  /* 0x0000000000007918 */ /* 0x000fc00000000000 */
[----:B------:R-:W-:-:S00]  /*04a0*/  NOP ;  /* 0x0000000000007918 */ /* 0x000fc00000000000 */
[----:B------:R-:W-:-:S00]  /*04b0*/  NOP ;  /* 0x0000000000007918 */ /* 0x000fc00000000000 */
[----:B------:R-:W-:-:S00]  /*04c0*/  NOP ;  /* 0x0000000000007918 */ /* 0x000fc00000000000 */
[----:B------:R-:W-:-:S00]  /*04d0*/  NOP ;  /* 0x0000000000007918 */ /* 0x000fc00000000000 */
[----:B------:R-:W-:-:S00]  /*04e0*/  NOP ;  /* 0x0000000000007918 */ /* 0x000fc00000000000 */
[----:B------:R-:W-:-:S00]  /*04f0*/  NOP ;  /* 0x0000000000007918 */ /* 0x000fc00000000000 */
.L_x_1:


//--------------------- .nv.global.init           --------------------------
	.section	.nv.global.init,"aw",@progbits
.nv.global.init:
	.type		_$_str,@object
	.size		_$_str,(_$_str_$_2 - _$_str)
_$_str:
        /*0000*/ 	.byte	0x5f, 0x5f, 0x43, 0x55, 0x44, 0x41, 0x5f, 0x46, 0x54, 0x5a, 0x00
	.type		_$_str_$_2,@object
	.size		_$_str_$_2,(.L_1 - _$_str_$_2)
_$_str_$_2:
        /*000b*/ 	.byte	0x5f, 0x5f, 0x43, 0x55, 0x44, 0x41, 0x5f, 0x50, 0x52, 0x45, 0x43, 0x5f, 0x53, 0x51, 0x52, 0x54
        /*001b*/ 	.byte	0x00
.L_1:


//--------------------- .nv.constant0.triton_poi_fused__native_batch_norm_legit_no_training_add_relu_3 --------------------------
	.section	.nv.constant0.triton_poi_fused__native_batch_norm_legit_no_training_add_relu_3,"a",@progbits
	.sectionflags	@""
	.align	4
.nv.constant0.triton_poi_fused__native_batch_norm_legit_no_training_add_relu_3:
	.zero		588
